//
// Generated by NVIDIA NVVM Compiler
//
// Compiler Build ID: CL-36424714
// Cuda compilation tools, release 13.0, V13.0.88
// Based on NVVM 20.0.0
//

.version 9.0
.target sm_100
.address_size 64


.entry _Z12file1_kerneliPi(
	.param .u32 _Z12file1_kerneliPi_param_0,
	.param .u64 .ptr .align 1 _Z12file1_kerneliPi_param_1
)
{
	.reg .b32 	%r<3>;
	.reg .b64 	%rd<3>;

	ld.param.u32 	%r1, [_Z12file1_kerneliPi_param_0];
	ld.param.u64 	%rd1, [_Z12file1_kerneliPi_param_1];
	cvta.to.global.u64 	%rd2, %rd1;
	mul.lo.s32 	%r2, %r1, %r1;
	st.global.u32 	[%rd2], %r2;
	ret;

}


// ===== COMPILED SASS (sm_100) =====

	.target	sm_100

	.elftype	@"ET_EXEC"


//--------------------- .note.nv.tkinfo           --------------------------
	.section	.note.nv.tkinfo,"",@"SHT_NOTE"
	.sectionflags	@"SHF_NOTE_NV_TKINFO"
	.tkinfo
        /*0018*/ 	.word	0x00000002
        /*0030*/ 	.string	""
        /*0030*/ 	.string	"ptxas"
        /*0030*/ 	.string	"Cuda compilation tools, release 13.0, V13.0.88"
        /*0030*/ 	.string	"Build cuda_13.0.r13.0/compiler.36424714_0"
        /*0030*/ 	.string	"-arch sm_100 -m 64 "



//--------------------- .note.nv.cuinfo           --------------------------
	.section	.note.nv.cuinfo,"",@"SHT_NOTE"
	.sectionflags	@"SHF_NOTE_NV_CUINFO"
        /*0018*/ 	.short	0x0002
        /*001a*/ 	.short	0x0064
        /*001c*/ 	.short	0x0082
	.zero		2


//--------------------- .nv.info                  --------------------------
	.section	.nv.info,"",@"SHT_CUDA_INFO"
	.align	4


	//----- nvinfo : EIATTR_REGCOUNT
	.align		4
        /*0000*/ 	.byte	0x04, 0x2f
        /*0002*/ 	.short	(.L_1 - .L_0)
	.align		4
.L_0:
        /*0004*/ 	.word	index@(_Z12file1_kerneliPi)
        /*0008*/ 	.word	0x00000008


	//----- nvinfo : EIATTR_FRAME_SIZE
	.align		4
.L_1:
        /*000c*/ 	.byte	0x04, 0x11
        /*000e*/ 	.short	(.L_3 - .L_2)
	.align		4
.L_2:
        /*0010*/ 	.word	index@(_Z12file1_kerneliPi)
        /*0014*/ 	.word	0x00000000


	//----- nvinfo : EIATTR_MIN_STACK_SIZE
	.align		4
.L_3:
        /*0018*/ 	.byte	0x04, 0x12
        /*001a*/ 	.short	(.L_5 - .L_4)
	.align		4
.L_4:
        /*001c*/ 	.word	index@(_Z12file1_kerneliPi)
        /*0020*/ 	.word	0x00000000
.L_5:


//--------------------- .nv.compat                --------------------------
	.section	.nv.compat,"",@"SHT_CUDA_COMPAT_INFO"
	.align	4
        /*0000*/ 	.byte	0x02, 0x09, 0x00, 0x00, 0x02, 0x02, 0x01, 0x00, 0x02, 0x05, 0x05, 0x00, 0x03, 0x07, 0x01, 0x01
        /*0010*/ 	.byte	0x02, 0x03, 0x00, 0x00, 0x02, 0x06, 0x01, 0x00, 0x04, 0x0b, 0x08, 0x00, 0x09, 0x00, 0x00, 0x00
        /*0020*/ 	.byte	0x00, 0x00, 0x00, 0x00


//--------------------- .nv.info._Z12file1_kerneliPi --------------------------
	.section	.nv.info._Z12file1_kerneliPi,"",@"SHT_CUDA_INFO"
	.sectionflags	@""
	.align	4


	//----- nvinfo : EIATTR_CUDA_API_VERSION
	.align		4
        /*0000*/ 	.byte	0x04, 0x37
        /*0002*/ 	.short	(.L_7 - .L_6)
.L_6:
        /*0004*/ 	.word	0x00000082


	//----- nvinfo : EIATTR_KPARAM_INFO
	.align		4
.L_7:
        /*0008*/ 	.byte	0x04, 0x17
        /*000a*/ 	.short	(.L_9 - .L_8)
.L_8:
        /*000c*/ 	.word	0x00000000
        /*0010*/ 	.short	0x0001
        /*0012*/ 	.short	0x0008
        /*0014*/ 	.byte	0x00, 0xf5, 0x21, 0x00


	//----- nvinfo : EIATTR_KPARAM_INFO
	.align		4
.L_9:
        /*0018*/ 	.byte	0x04, 0x17
        /*001a*/ 	.short	(.L_11 - .L_10)
.L_10:
        /*001c*/ 	.word	0x00000000
        /*0020*/ 	.short	0x0000
        /*0022*/ 	.short	0x0000
        /*0024*/ 	.byte	0x00, 0xf0, 0x11, 0x00


	//----- nvinfo : EIATTR_SPARSE_MMA_MASK
	.align		4
.L_11:
        /*0028*/ 	.byte	0x03, 0x50
        /*002a*/ 	.short	0x0000


	//----- nvinfo : EIATTR_MAXREG_COUNT
	.align		4
        /*002c*/ 	.byte	0x03, 0x1b
        /*002e*/ 	.short	0x00ff


	//----- nvinfo : EIATTR_MERCURY_ISA_VERSION
	.align		4
        /*0030*/ 	.byte	0x03, 0x5f
        /*0032*/ 	.short	0x0101


	//----- nvinfo : EIATTR_VRC_CTA_INIT_COUNT
	.align		4
        /*0034*/ 	.byte	0x02, 0x4a
	.zero		1
	.zero		1


	//----- nvinfo : EIATTR_EXIT_INSTR_OFFSETS
	.align		4
        /*0038*/ 	.byte	0x04, 0x1c
        /*003a*/ 	.short	(.L_13 - .L_12)


	//   ....[0]....
.L_12:
        /*003c*/ 	.word	0x00000060


	//----- nvinfo : EIATTR_CBANK_PARAM_SIZE
	.align		4
.L_13:
        /*0040*/ 	.byte	0x03, 0x19
        /*0042*/ 	.short	0x0010


	//----- nvinfo : EIATTR_PARAM_CBANK
	.align		4
        /*0044*/ 	.byte	0x04, 0x0a
        /*0046*/ 	.short	(.L_15 - .L_14)
	.align		4
.L_14:
        /*0048*/ 	.word	index@(.nv.constant0._Z12file1_kerneliPi)
        /*004c*/ 	.short	0x0380
        /*004e*/ 	.short	0x0010


	//----- nvinfo : EIATTR_SW_WAR
	.align		4
.L_15:
        /*0050*/ 	.byte	0x04, 0x36
        /*0052*/ 	.short	(.L_17 - .L_16)
.L_16:
        /*0054*/ 	.word	0x00000008
.L_17:


//--------------------- .nv.callgraph             --------------------------
	.section	.nv.callgraph,"",@"SHT_CUDA_CALLGRAPH"
	.align	4
	.sectionentsize	8
	.align		4
        /*0000*/ 	.word	0x00000000
	.align		4
        /*0004*/ 	.word	0xffffffff
	.align		4
        /*0008*/ 	.word	0x00000000
	.align		4
        /*000c*/ 	.word	0xfffffffe
	.align		4
        /*0010*/ 	.word	0x00000000
	.align		4
        /*0014*/ 	.word	0xfffffffd
	.align		4
        /*0018*/ 	.word	0x00000000
	.align		4
        /*001c*/ 	.word	0xfffffffc


//--------------------- .text._Z12file1_kerneliPi --------------------------
	.section	.text._Z12file1_kerneliPi,"ax",@progbits
	.align	128
.text._Z12file1_kerneliPi:
        .type           _Z12file1_kerneliPi,@function
        .size           _Z12file1_kerneliPi,(.L_x_1 - _Z12file1_kerneliPi)
        .other          _Z12file1_kerneliPi,@"STO_CUDA_ENTRY STV_DEFAULT"
_Z12file1_kerneliPi:
[----:B------:R-:W-:Y:S08]  /*0000*/  LDC R1, c[0x0][0x37c] ;  /* 0x0000df00ff017b82 */ /* 0x000ff00000000800 */
[----:B------:R-:W0:Y:S01]  /*0010*/  LDC R5, c[0x0][0x380] ;  /* 0x0000e000ff057b82 */ /* 0x000e220000000800 */
[----:B------:R-:W1:Y:S07]  /*0020*/  LDCU.64 UR4, c[0x0][0x358] ;  /* 0x00006b00ff0477ac */ /* 0x000e6e0008000a00 */
[----:B------:R-:W1:Y:S01]  /*0030*/  LDC.64 R2, c[0x0][0x388] ;  /* 0x0000e200ff027b82 */ /* 0x000e620000000a00 */
[----:B0-----:R-:W-:-:S05]  /*0040*/  IMAD R5, R5, R5, RZ ;  /* 0x0000000505057224 */ /* 0x001fca00078e02ff */
[----:B-1----:R-:W-:Y:S01]  /*0050*/  STG.E desc[UR4][R2.64], R5 ;  /* 0x0000000502007986 */ /* 0x002fe2000c101904 */
[----:B------:R-:W-:Y:S05]  /*0060*/  EXIT ;  /* 0x000000000000794d */ /* 0x000fea0003800000 */
.L_x_0:
[----:B------:R-:W-:-:S00]  /*0070*/  BRA `(.L_x_0) ;  /* 0xfffffffc00fc7947 */ /* 0x000fc0000383ffff */
[----:B------:R-:W-:-:S00]  /*0080*/  NOP ;  /* 0x0000000000007918 */ /* 0x000fc00000000000 */
[----:B------:R-:W-:-:S00]  /*0090*/  NOP ;  /* 0x0000000000007918 */ /* 0x000fc00000000000 */
[----:B------:R-:W-:-:S00]  /*00a0*/  NOP ;  /* 0x0000000000007918 */ /* 0x000fc00000000000 */
[----:B------:R-:W-:-:S00]  /*00b0*/  NOP ;  /* 0x0000000000007918 */ /* 0x000fc00000000000 */
[----:B------:R-:W-:-:S00]  /*00c0*/  NOP ;  /* 0x0000000000007918 */ /* 0x000fc00000000000 */
[----:B------:R-:W-:-:S00]  /*00d0*/  NOP ;  /* 0x0000000000007918 */ /* 0x000fc00000000000 */
[----:B------:R-:W-:-:S00]  /*00e0*/  NOP ;  /* 0x0000000000007918 */ /* 0x000fc00000000000 */
[----:B------:R-:W-:-:S00]  /*00f0*/  NOP ;  /* 0x0000000000007918 */ /* 0x000fc00000000000 */
.L_x_1:


//--------------------- .nv.shared.reserved.0     --------------------------
	.section	.nv.shared.reserved.0,"aw",@nobits
	.weak		__nv_reservedSMEM_offset_0_alias
	.size		__nv_reservedSMEM_offset_0_alias, 0, 64
	.other		__nv_reservedSMEM_offset_0_alias,@"STO_CUDA_RESERVED_SHARED STV_DEFAULT"
__nv_reservedSMEM_offset_0_alias:
	.zero		0
	.zero		64


//--------------------- .nv.constant0._Z12file1_kerneliPi --------------------------
	.section	.nv.constant0._Z12file1_kerneliPi,"a",@progbits
	.sectionflags	@""
	.align	4
.nv.constant0._Z12file1_kerneliPi:
	.zero		912


//--------------------- SYMBOLS --------------------------

	.type		.nv.reservedSmem.offset0,@object
	.size		.nv.reservedSmem.offset0,0x4
